	.headerflags	@"EF_CUDA_TEXMODE_UNIFIED EF_CUDA_64BIT_ADDRESS EF_CUDA_ACCELERATORS EF_CUDA_SM90 EF_CUDA_VIRTUAL_SM(EF_CUDA_SM90)"
	.elftype	@"ET_EXEC"


//--------------------- .nv.info                  --------------------------
	.section	.nv.info,"",@"SHT_CUDA_INFO"
	.align	4


	//----- nvinfo : EIATTR_REGCOUNT
	.align		4
        /*0000*/ 	.byte	0x04, 0x2f
        /*0002*/ 	.short	(.L_3 - .L_2)
	.align		4
.L_2:
        /*0004*/ 	.word	index@(triton_per_fused__weight_norm_interface_1)
        /*0008*/ 	.word	0x00000012


	//----- nvinfo : EIATTR_MIN_STACK_SIZE
	.align		4
.L_3:
        /*000c*/ 	.byte	0x04, 0x12
        /*000e*/ 	.short	(.L_5 - .L_4)
	.align		4
.L_4:
        /*0010*/ 	.word	index@(triton_per_fused__weight_norm_interface_1)
        /*0014*/ 	.word	0x00000000


	//----- nvinfo : EIATTR_FRAME_SIZE
	.align		4
.L_5:
        /*0018*/ 	.byte	0x04, 0x11
        /*001a*/ 	.short	(.L_7 - .L_6)
	.align		4
.L_6:
        /*001c*/ 	.word	index@(triton_per_fused__weight_norm_interface_1)
        /*0020*/ 	.word	0x00000000


	//----- nvinfo : EIATTR_MIN_STACK_SIZE
	.align		4
.L_7:
        /*0024*/ 	.byte	0x04, 0x12
        /*0026*/ 	.short	(.L_9 - .L_8)
	.align		4
.L_8:
        /*0028*/ 	.word	index@(triton_per_fused__weight_norm_interface_1)
        /*002c*/ 	.word	0x00000000
.L_9:


//--------------------- .nv.info.triton_per_fused__weight_norm_interface_1 --------------------------
	.section	.nv.info.triton_per_fused__weight_norm_interface_1,"",@"SHT_CUDA_INFO"
	.sectionflags	@""
	.align	4


	//----- nvinfo : EIATTR_CUDA_API_VERSION
	.align		4
        /*0000*/ 	.byte	0x04, 0x37
        /*0002*/ 	.short	(.L_11 - .L_10)
.L_10:
        /*0004*/ 	.word	0x0000007c


	//----- nvinfo : EIATTR_KPARAM_INFO
	.align		4
.L_11:
        /*0008*/ 	.byte	0x04, 0x17
        /*000a*/ 	.short	(.L_13 - .L_12)
.L_12:
        /*000c*/ 	.word	0x00000000
        /*0010*/ 	.short	0x0005
        /*0012*/ 	.short	0x0024
        /*0014*/ 	.byte	0x00, 0xf0, 0x11, 0x00


	//----- nvinfo : EIATTR_KPARAM_INFO
	.align		4
.L_13:
        /*0018*/ 	.byte	0x04, 0x17
        /*001a*/ 	.short	(.L_15 - .L_14)
.L_14:
        /*001c*/ 	.word	0x00000000
        /*0020*/ 	.short	0x0004
        /*0022*/ 	.short	0x0020
        /*0024*/ 	.byte	0x00, 0xf0, 0x11, 0x00


	//----- nvinfo : EIATTR_KPARAM_INFO
	.align		4
.L_15:
        /*0028*/ 	.byte	0x04, 0x17
        /*002a*/ 	.short	(.L_17 - .L_16)
.L_16:
        /*002c*/ 	.word	0x00000000
        /*0030*/ 	.short	0x0003
        /*0032*/ 	.short	0x0018
        /*0034*/ 	.byte	0x00, 0xf4, 0x21, 0x00


	//----- nvinfo : EIATTR_KPARAM_INFO
	.align		4
.L_17:
        /*0038*/ 	.byte	0x04, 0x17
        /*003a*/ 	.short	(.L_19 - .L_18)
.L_18:
        /*003c*/ 	.word	0x00000000
        /*0040*/ 	.short	0x0002
        /*0042*/ 	.short	0x0010
        /*0044*/ 	.byte	0x00, 0xf4, 0x21, 0x00


	//----- nvinfo : EIATTR_KPARAM_INFO
	.align		4
.L_19:
        /*0048*/ 	.byte	0x04, 0x17
        /*004a*/ 	.short	(.L_21 - .L_20)
.L_20:
        /*004c*/ 	.word	0x00000000
        /*0050*/ 	.short	0x0001
        /*0052*/ 	.short	0x0008
        /*0054*/ 	.byte	0x00, 0xf4, 0x21, 0x00


	//----- nvinfo : EIATTR_KPARAM_INFO
	.align		4
.L_21:
        /*0058*/ 	.byte	0x04, 0x17
        /*005a*/ 	.short	(.L_23 - .L_22)
.L_22:
        /*005c*/ 	.word	0x00000000
        /*0060*/ 	.short	0x0000
        /*0062*/ 	.short	0x0000
        /*0064*/ 	.byte	0x00, 0xf4, 0x21, 0x00


	//----- nvinfo : EIATTR_SPARSE_MMA_MASK
	.align		4
.L_23:
        /*0068*/ 	.byte	0x03, 0x50
        /*006a*/ 	.short	0x0000


	//----- nvinfo : EIATTR_MAXREG_COUNT
	.align		4
        /*006c*/ 	.byte	0x03, 0x1b
        /*006e*/ 	.short	0x00ff


	//----- nvinfo : EIATTR_COOP_GROUP_MASK_REGIDS
	.align		4
        /*0070*/ 	.byte	0x04, 0x29
        /*0072*/ 	.short	(.L_25 - .L_24)


	//   ....[0]....
.L_24:
        /*0074*/ 	.word	0xffffffff


	//   ....[1]....
        /*0078*/ 	.word	0xffffffff


	//   ....[2]....
        /*007c*/ 	.word	0xffffffff


	//   ....[3]....
        /*0080*/ 	.word	0xffffffff


	//   ....[4]....
        /*0084*/ 	.word	0xffffffff


	//   ....[5]....
        /*0088*/ 	.word	0xffffffff


	//----- nvinfo : EIATTR_COOP_GROUP_INSTR_OFFSETS
	.align		4
.L_25:
        /*008c*/ 	.byte	0x04, 0x28
        /*008e*/ 	.short	(.L_27 - .L_26)


	//   ....[0]....
.L_26:
        /*0090*/ 	.word	0x00000180


	//   ....[1]....
        /*0094*/ 	.word	0x000001a0


	//   ....[2]....
        /*0098*/ 	.word	0x000001c0


	//   ....[3]....
        /*009c*/ 	.word	0x000001e0


	//   ....[4]....
        /*00a0*/ 	.word	0x00000200


	//   ....[5]....
        /*00a4*/ 	.word	0x000002a0


	//----- nvinfo : EIATTR_EXIT_INSTR_OFFSETS
	.align		4
.L_27:
        /*00a8*/ 	.byte	0x04, 0x1c
        /*00aa*/ 	.short	(.L_29 - .L_28)


	//   ....[0]....
.L_28:
        /*00ac*/ 	.word	0x00000410


	//   ....[1]....
        /*00b0*/ 	.word	0x00000430


	//----- nvinfo : EIATTR_REQNTID
	.align		4
.L_29:
        /*00b4*/ 	.byte	0x04, 0x10
        /*00b6*/ 	.short	(.L_31 - .L_30)
.L_30:
        /*00b8*/ 	.word	0x00000040
        /*00bc*/ 	.word	0x00000001
        /*00c0*/ 	.word	0x00000001


	//----- nvinfo : EIATTR_CBANK_PARAM_SIZE
	.align		4
.L_31:
        /*00c4*/ 	.byte	0x03, 0x19
        /*00c6*/ 	.short	0x0028


	//----- nvinfo : EIATTR_PARAM_CBANK
	.align		4
        /*00c8*/ 	.byte	0x04, 0x0a
        /*00ca*/ 	.short	(.L_33 - .L_32)
	.align		4
.L_32:
        /*00cc*/ 	.word	index@(.nv.constant0.triton_per_fused__weight_norm_interface_1)
        /*00d0*/ 	.short	0x0210
        /*00d2*/ 	.short	0x0028


	//----- nvinfo : EIATTR_SW_WAR
	.align		4
.L_33:
        /*00d4*/ 	.byte	0x04, 0x36
        /*00d6*/ 	.short	(.L_35 - .L_34)
.L_34:
        /*00d8*/ 	.word	0x00000008
.L_35:


//--------------------- .nv.callgraph             --------------------------
	.section	.nv.callgraph,"",@"SHT_CUDA_CALLGRAPH"
	.align	4
	.sectionentsize	8
	.align		4
        /*0000*/ 	.word	0x00000000
	.align		4
        /*0004*/ 	.word	0xffffffff
	.align		4
        /*0008*/ 	.word	0x00000000
	.align		4
        /*000c*/ 	.word	0xfffffffe
	.align		4
        /*0010*/ 	.word	0x00000000
	.align		4
        /*0014*/ 	.word	0xfffffffd
	.align		4
        /*0018*/ 	.word	0x00000000
	.align		4
        /*001c*/ 	.word	0xfffffffc


//--------------------- .nv.constant4             --------------------------
	.section	.nv.constant4,"a",@progbits
	.align	8
	.align		8
.nv.constant4:
        /*0000*/ 	.dword	_$_str
	.align		8
        /*0008*/ 	.dword	_$_str_$_2


//--------------------- .text.triton_per_fused__weight_norm_interface_1 --------------------------
	.section	.text.triton_per_fused__weight_norm_interface_1,"ax",@progbits
	.sectionflags	@"SHF_BARRIERS=1"
	.align	128
        .global         triton_per_fused__weight_norm_interface_1
        .type           triton_per_fused__weight_norm_interface_1,@function
        .size           triton_per_fused__weight_norm_interface_1,(.L_x_1 - triton_per_fused__weight_norm_interface_1)
        .other          triton_per_fused__weight_norm_interface_1,@"STO_CUDA_ENTRY STV_DEFAULT"
triton_per_fused__weight_norm_interface_1:
.text.triton_per_fused__weight_norm_interface_1:
[----:B------:R-:W0:Y:S02]  /*0000*/  LDC R1, c[0x0][0x28] ;  /* 0x00000a00ff017b82 */ /* 0x000e240000000800 */
[----:B------:R-:W1:Y:S01]  /*0010*/  S2R R2, SR_CTAID.X ;  /* 0x0000000000027919 */ /* 0x000e620000002500 */
[----:B------:R-:W2:Y:S01]  /*0020*/  LDC.64 R8, c[0x0][0x218] ;  /* 0x00008600ff087b82 */ /* 0x000ea20000000a00 */
[----:B------:R-:W-:Y:S01]  /*0030*/  CS2R R4, SRZ ;  /* 0x0000000000047805 */ /* 0x000fe2000001ff00 */
[----:B------:R-:W-:Y:S01]  /*0040*/  ULDC.64 UR6, c[0x0][0x208] ;  /* 0x0000820000067ab9 */ /* 0x000fe20000000a00 */
[----:B------:R-:W3:Y:S05]  /*0050*/  S2R R15, SR_TID.X ;  /* 0x00000000000f7919 */ /* 0x000eea0000002100 */
[----:B------:R-:W4:Y:S01]  /*0060*/  LDC.64 R10, c[0x0][0x220] ;  /* 0x00008800ff0a7b82 */ /* 0x000f220000000a00 */
[----:B-1----:R-:W-:-:S02]  /*0070*/  ISETP.GE.AND P0, PT, R2, 0x8, PT ;  /* 0x000000080200780c */ /* 0x002fc40003f06270 */
[----:B---3--:R-:W-:-:S04]  /*0080*/  LOP3.LUT R3, R15, 0x3f, RZ, 0xc0, !PT ;  /* 0x0000003f0f037812 */ /* 0x008fc800078ec0ff */
[----:B------:R-:W-:Y:S01]  /*0090*/  ISETP.LT.U32.AND P2, PT, R3, 0x38, !P0 ;  /* 0x000000380300780c */ /* 0x000fe20004741070 */
[----:B------:R-:W-:-:S04]  /*00a0*/  IMAD R0, R2, 0x38, R3 ;  /* 0x0000003802007824 */ /* 0x000fc800078e0203 */
[----:B--2---:R-:W-:-:S08]  /*00b0*/  IMAD.WIDE R8, R0, 0x4, R8 ;  /* 0x0000000400087825 */ /* 0x004fd000078e0208 */
[----:B------:R-:W2:Y:S01]  /*00c0*/  @P2 LDG.E R4, desc[UR6][R8.64] ;  /* 0x0000000608042981 */ /* 0x000ea2000c1e1900 */
[----:B----4-:R-:W-:-:S05]  /*00d0*/  IMAD.WIDE R10, R2, 0x4, R10 ;  /* 0x00000004020a7825 */ /* 0x010fca00078e020a */
[----:B------:R1:W3:Y:S01]  /*00e0*/  @!P0 LDG.E.EL R5, desc[UR6][R10.64] ;  /* 0x000000060a058981 */ /* 0x0002e2000c2e1900 */
[----:B------:R-:W4:Y:S01]  /*00f0*/  S2UR UR5, SR_CgaCtaId ;  /* 0x00000000000579c3 */ /* 0x000f220000008800 */
[C---:B------:R-:W-:Y:S01]  /*0100*/  LOP3.LUT P1, RZ, R15.reuse, 0x1f, RZ, 0xc0, !PT ;  /* 0x0000001f0fff7812 */ /* 0x040fe2000782c0ff */
[----:B------:R-:W-:Y:S01]  /*0110*/  UMOV UR4, 0x400 ;  /* 0x0000040000047882 */ /* 0x000fe20000000000 */
[----:B------:R-:W-:Y:S01]  /*0120*/  ISETP.GE.AND P3, PT, R15, 0x2, PT ;  /* 0x000000020f00780c */ /* 0x000fe20003f66270 */
[----:B----4-:R-:W-:-:S06]  /*0130*/  UPRMT UR4, UR5, 0x654, UR4 ;  /* 0x0000065405047896 */ /* 0x010fcc0008000004 */
[----:B-1----:R-:W-:Y:S02]  /*0140*/  LEA R10, R15, UR4, 0x2 ;  /* 0x000000040f0a7c11 */ /* 0x002fe4000f8e10ff */
[----:B--2---:R-:W-:-:S05]  /*0150*/  SEL R4, R4, RZ, P2 ;  /* 0x000000ff04047207 */ /* 0x004fca0001000000 */
[----:B------:R-:W-:-:S05]  /*0160*/  FMUL R7, R4, R4 ;  /* 0x0000000404077220 */ /* 0x000fca0000400000 */
[----:B------:R-:W-:-:S05]  /*0170*/  FSEL R7, R7, RZ, P2 ;  /* 0x000000ff07077208 */ /* 0x000fca0001000000 */
[----:B------:R-:W1:Y:S02]  /*0180*/  SHFL.BFLY PT, R12, R7, 0x10, 0x1f ;  /* 0x0e001f00070c7f89 */ /* 0x000e6400000e0000 */
[----:B-1----:R-:W-:-:S05]  /*0190*/  FADD R12, R7, R12 ;  /* 0x0000000c070c7221 */ /* 0x002fca0000000000 */
[----:B------:R-:W1:Y:S02]  /*01a0*/  SHFL.BFLY PT, R13, R12, 0x8, 0x1f ;  /* 0x0d001f000c0d7f89 */ /* 0x000e6400000e0000 */
[----:B-1----:R-:W-:-:S05]  /*01b0*/  FADD R13, R12, R13 ;  /* 0x0000000d0c0d7221 */ /* 0x002fca0000000000 */
[----:B------:R-:W1:Y:S02]  /*01c0*/  SHFL.BFLY PT, R8, R13, 0x4, 0x1f ;  /* 0x0c801f000d087f89 */ /* 0x000e6400000e0000 */
[----:B-1----:R-:W-:-:S05]  /*01d0*/  FADD R8, R13, R8 ;  /* 0x000000080d087221 */ /* 0x002fca0000000000 */
[----:B------:R-:W1:Y:S02]  /*01e0*/  SHFL.BFLY PT, R9, R8, 0x2, 0x1f ;  /* 0x0c401f0008097f89 */ /* 0x000e6400000e0000 */
[----:B-1----:R-:W-:-:S05]  /*01f0*/  FADD R9, R8, R9 ;  /* 0x0000000908097221 */ /* 0x002fca0000000000 */
[----:B------:R-:W1:Y:S01]  /*0200*/  SHFL.BFLY PT, R14, R9, 0x1, 0x1f ;  /* 0x0c201f00090e7f89 */ /* 0x000e6200000e0000 */
[----:B------:R-:W-:-:S04]  /*0210*/  SHF.R.U32.HI R7, RZ, 0x3, R15 ;  /* 0x00000003ff077819 */ /* 0x000fc8000001160f */
[----:B------:R-:W-:Y:S01]  /*0220*/  LOP3.LUT R7, R7, 0x4, RZ, 0xc0, !PT ;  /* 0x0000000407077812 */ /* 0x000fe200078ec0ff */
[----:B-1----:R-:W-:-:S05]  /*0230*/  FADD R14, R9, R14 ;  /* 0x0000000e090e7221 */ /* 0x002fca0000000000 */
[----:B------:R-:W-:Y:S01]  /*0240*/  @!P1 STS [R7+UR4], R14 ;  /* 0x0000000e07009988 */ /* 0x000fe20008000804 */
[----:B------:R-:W-:Y:S06]  /*0250*/  BAR.SYNC.DEFER_BLOCKING 0x0 ;  /* 0x0000000000007b1d */ /* 0x000fec0000010000 */
[----:B------:R-:W1:Y:S01]  /*0260*/  @!P3 LDS R6, [R10] ;  /* 0x000000000a06b984 */ /* 0x000e620000000800 */
[----:B------:R-:W-:-:S04]  /*0270*/  LOP3.LUT R8, R15, 0x1, RZ, 0xc0, !PT ;  /* 0x000000010f087812 */ /* 0x000fc800078ec0ff */
[----:B------:R-:W-:-:S04]  /*0280*/  ISETP.NE.U32.AND P1, PT, R8, 0x1, PT ;  /* 0x000000010800780c */ /* 0x000fc80003f25070 */
[----:B------:R-:W-:Y:S01]  /*0290*/  ISETP.LT.AND P1, PT, R15, 0x2, P1 ;  /* 0x000000020f00780c */ /* 0x000fe20000f21270 */
[----:B-1----:R-:W1:Y:S02]  /*02a0*/  SHFL.BFLY PT, R9, R6, 0x1, 0x1f ;  /* 0x0c201f0006097f89 */ /* 0x002e6400000e0000 */
[----:B-1----:R-:W-:Y:S02]  /*02b0*/  FADD R11, R6, R9 ;  /* 0x00000009060b7221 */ /* 0x002fe40000000000 */
[----:B------:R-:W1:Y:S08]  /*02c0*/  LDC.64 R6, c[0x0][0x210] ;  /* 0x00008400ff067b82 */ /* 0x000e700000000a00 */
[----:B------:R-:W-:Y:S01]  /*02d0*/  @P1 STS [R10], R11 ;  /* 0x0000000b0a001388 */ /* 0x000fe20000000800 */
[----:B------:R-:W-:Y:S06]  /*02e0*/  BAR.SYNC.DEFER_BLOCKING 0x0 ;  /* 0x0000000000007b1d */ /* 0x000fec0000010000 */
[----:B------:R-:W2:Y:S02]  /*02f0*/  LDS R12, [UR4] ;  /* 0x00000004ff0c7984 */ /* 0x000ea40008000800 */
[----:B------:R-:W-:Y:S06]  /*0300*/  BAR.SYNC.DEFER_BLOCKING 0x0 ;  /* 0x0000000000007b1d */ /* 0x000fec0000010000 */
[----:B--2---:R-:W2:Y:S02]  /*0310*/  MUFU.SQRT R13, R12 ;  /* 0x0000000c000d7308 */ /* 0x004ea40000002000 */
[C---:B--2---:R-:W-:Y:S01]  /*0320*/  FSETP.GEU.AND P1, PT, R13.reuse, 1.175494350822287508e-38, PT ;  /* 0x008000000d00780b */ /* 0x044fe20003f2e000 */
[C---:B------:R-:W-:Y:S01]  /*0330*/  FMUL R8, R13.reuse, 0.25 ;  /* 0x3e8000000d087820 */ /* 0x040fe20000400000 */
[----:B------:R-:W-:-:S04]  /*0340*/  FSETP.GT.AND P3, PT, R13, 8.50705917302346158658e+37, PT ;  /* 0x7e8000000d00780b */ /* 0x000fc80003f64000 */
[----:B------:R-:W-:Y:S02]  /*0350*/  FSEL R14, R8, R13, P3 ;  /* 0x0000000d080e7208 */ /* 0x000fe40001800000 */
[----:B------:R-:W2:Y:S05]  /*0360*/  LDC.64 R8, c[0x0][0x228] ;  /* 0x00008a00ff087b82 */ /* 0x000eaa0000000a00 */
[----:B------:R-:W-:Y:S01]  /*0370*/  @!P1 FMUL R14, R14, 16777216 ;  /* 0x4b8000000e0e9820 */ /* 0x000fe20000400000 */
[----:B------:R-:W-:-:S05]  /*0380*/  ISETP.EQ.AND P0, PT, R3, RZ, !P0 ;  /* 0x000000ff0300720c */ /* 0x000fca0004702270 */
[----:B------:R-:W4:Y:S01]  /*0390*/  MUFU.RCP R14, R14 ;  /* 0x0000000e000e7308 */ /* 0x000f220000001000 */
[----:B---3--:R-:W-:Y:S01]  /*03a0*/  @P3 FMUL R5, R5, 0.25 ;  /* 0x3e80000005053820 */ /* 0x008fe20000400000 */
[----:B-1----:R-:W-:-:S04]  /*03b0*/  IMAD.WIDE R2, R2, 0x4, R6 ;  /* 0x0000000402027825 */ /* 0x002fc800078e0206 */
[----:B------:R-:W-:Y:S02]  /*03c0*/  @!P1 FMUL R5, R5, 16777216 ;  /* 0x4b80000005059820 */ /* 0x000fe40000400000 */
[----:B------:R1:W-:Y:S02]  /*03d0*/  @P0 STG.E desc[UR6][R2.64], R13 ;  /* 0x0000000d02000986 */ /* 0x0003e4000c101906 */
[----:B----4-:R-:W-:Y:S01]  /*03e0*/  FMUL R5, R14, R5 ;  /* 0x000000050e057220 */ /* 0x010fe20000400000 */
[----:B--2---:R-:W-:-:S04]  /*03f0*/  IMAD.WIDE R6, R0, 0x4, R8 ;  /* 0x0000000400067825 */ /* 0x004fc800078e0208 */
[----:B------:R-:W-:Y:S01]  /*0400*/  FMUL R5, R4, R5 ;  /* 0x0000000504057220 */ /* 0x000fe20000400000 */
[----:B-1----:R-:W-:Y:S06]  /*0410*/  @!P2 EXIT ;  /* 0x000000000000a94d */ /* 0x002fec0003800000 */
[----:B------:R-:W-:Y:S01]  /*0420*/  STG.E desc[UR6][R6.64], R5 ;  /* 0x0000000506007986 */ /* 0x000fe2000c101906 */
[----:B------:R-:W-:Y:S05]  /*0430*/  EXIT ;  /* 0x000000000000794d */ /* 0x000fea0003800000 */
.L_x_0:
[----:B------:R-:W-:-:S00]  /*0440*/  BRA `(.L_x_0) ;  /* 0xfffffffc00fc7947 */ /* 0x000fc0000383ffff */
[----:B------:R-:W-:-:S00]  /*0450*/  NOP ;  /* 0x0000000000007918 */ /* 0x000fc00000000000 */
        /* <DEDUP_REMOVED lines=10> */
.L_x_1:


//--------------------- .nv.global.init           --------------------------
	.section	.nv.global.init,"aw",@progbits
.nv.global.init:
	.type		_$_str,@object
	.size		_$_str,(_$_str_$_2 - _$_str)
_$_str:
        /*0000*/ 	.byte	0x5f, 0x5f, 0x43, 0x55, 0x44, 0x41, 0x5f, 0x46, 0x54, 0x5a, 0x00
	.type		_$_str_$_2,@object
	.size		_$_str_$_2,(.L_1 - _$_str_$_2)
_$_str_$_2:
        /*000b*/ 	.byte	0x5f, 0x5f, 0x43, 0x55, 0x44, 0x41, 0x5f, 0x50, 0x52, 0x45, 0x43, 0x5f, 0x53, 0x51, 0x52, 0x54
        /*001b*/ 	.byte	0x00
.L_1:


//--------------------- .nv.shared.triton_per_fused__weight_norm_interface_1 --------------------------
	.section	.nv.shared.triton_per_fused__weight_norm_interface_1,"aw",@nobits
	.sectionflags	@""
	.align	16
	.zero		1024


//--------------------- .nv.constant0.triton_per_fused__weight_norm_interface_1 --------------------------
	.section	.nv.constant0.triton_per_fused__weight_norm_interface_1,"a",@progbits
	.sectionflags	@""
	.align	4
.nv.constant0.triton_per_fused__weight_norm_interface_1:
	.zero		568
